//
// Generated by NVIDIA NVVM Compiler
//
// Compiler Build ID: CL-36424714
// Cuda compilation tools, release 13.0, V13.0.88
// Based on NVVM 20.0.0
//

.version 9.0
.target sm_100
.address_size 64

	// .globl	_Z6GScalePfS_iii

.visible .entry _Z6GScalePfS_iii(
	.param .u64 .ptr .align 1 _Z6GScalePfS_iii_param_0,
	.param .u64 .ptr .align 1 _Z6GScalePfS_iii_param_1,
	.param .u32 _Z6GScalePfS_iii_param_2,
	.param .u32 _Z6GScalePfS_iii_param_3,
	.param .u32 _Z6GScalePfS_iii_param_4
)
{
	.reg .pred 	%p<6>;
	.reg .b32 	%r<20>;
	.reg .b32 	%f<3>;
	.reg .b64 	%rd<8>;

	ld.param.u64 	%rd1, [_Z6GScalePfS_iii_param_0];
	ld.param.u64 	%rd2, [_Z6GScalePfS_iii_param_1];
	ld.param.u32 	%r6, [_Z6GScalePfS_iii_param_2];
	ld.param.u32 	%r5, [_Z6GScalePfS_iii_param_3];
	ld.param.u32 	%r7, [_Z6GScalePfS_iii_param_4];
	mov.u32 	%r8, %ctaid.x;
	mov.u32 	%r9, %ntid.x;
	mov.u32 	%r10, %tid.x;
	mad.lo.s32 	%r1, %r8, %r9, %r10;
	mov.u32 	%r11, %ctaid.y;
	mov.u32 	%r12, %ntid.y;
	mov.u32 	%r13, %tid.y;
	mad.lo.s32 	%r14, %r11, %r12, %r13;
	mov.u32 	%r15, %ctaid.z;
	mov.u32 	%r16, %ntid.z;
	mov.u32 	%r17, %tid.z;
	mad.lo.s32 	%r3, %r15, %r16, %r17;
	setp.ge.s32 	%p1, %r1, %r5;
	setp.ge.s32 	%p2, %r14, %r6;
	or.pred  	%p3, %p1, %p2;
	setp.ge.s32 	%p4, %r3, %r7;
	or.pred  	%p5, %p3, %p4;
	@%p5 bra 	$L__BB0_2;
	cvta.to.global.u64 	%rd3, %rd1;
	cvta.to.global.u64 	%rd4, %rd2;
	mad.lo.s32 	%r18, %r6, %r3, %r14;
	mad.lo.s32 	%r19, %r18, %r5, %r1;
	mul.wide.s32 	%rd5, %r19, 4;
	add.s64 	%rd6, %rd3, %rd5;
	ld.global.f32 	%f1, [%rd6];
	add.f32 	%f2, %f1, %f1;
	add.s64 	%rd7, %rd4, %rd5;
	st.global.f32 	[%rd7], %f2;
$L__BB0_2:
	ret;

}


// ===== COMPILED SASS (sm_100) =====

	.target	sm_100

	.elftype	@"ET_EXEC"


//--------------------- .note.nv.tkinfo           --------------------------
	.section	.note.nv.tkinfo,"",@"SHT_NOTE"
	.sectionflags	@"SHF_NOTE_NV_TKINFO"
	.tkinfo
        /*0018*/ 	.word	0x00000002
        /*0030*/ 	.string	""
        /*0030*/ 	.string	"ptxas"
        /*0030*/ 	.string	"Cuda compilation tools, release 13.0, V13.0.88"
        /*0030*/ 	.string	"Build cuda_13.0.r13.0/compiler.36424714_0"
        /*0030*/ 	.string	"-arch sm_100 -m 64 "



//--------------------- .note.nv.cuinfo           --------------------------
	.section	.note.nv.cuinfo,"",@"SHT_NOTE"
	.sectionflags	@"SHF_NOTE_NV_CUINFO"
        /*0018*/ 	.short	0x0002
        /*001a*/ 	.short	0x0064
        /*001c*/ 	.short	0x0082
	.zero		2


//--------------------- .nv.info                  --------------------------
	.section	.nv.info,"",@"SHT_CUDA_INFO"
	.align	4


	//----- nvinfo : EIATTR_REGCOUNT
	.align		4
        /*0000*/ 	.byte	0x04, 0x2f
        /*0002*/ 	.short	(.L_1 - .L_0)
	.align		4
.L_0:
        /*0004*/ 	.word	index@(_Z6GScalePfS_iii)
        /*0008*/ 	.word	0x0000000a


	//----- nvinfo : EIATTR_FRAME_SIZE
	.align		4
.L_1:
        /*000c*/ 	.byte	0x04, 0x11
        /*000e*/ 	.short	(.L_3 - .L_2)
	.align		4
.L_2:
        /*0010*/ 	.word	index@(_Z6GScalePfS_iii)
        /*0014*/ 	.word	0x00000000


	//----- nvinfo : EIATTR_MIN_STACK_SIZE
	.align		4
.L_3:
        /*0018*/ 	.byte	0x04, 0x12
        /*001a*/ 	.short	(.L_5 - .L_4)
	.align		4
.L_4:
        /*001c*/ 	.word	index@(_Z6GScalePfS_iii)
        /*0020*/ 	.word	0x00000000
.L_5:


//--------------------- .nv.compat                --------------------------
	.section	.nv.compat,"",@"SHT_CUDA_COMPAT_INFO"
	.align	4
        /*0000*/ 	.byte	0x02, 0x09, 0x00, 0x00, 0x02, 0x02, 0x01, 0x00, 0x02, 0x05, 0x05, 0x00, 0x03, 0x07, 0x01, 0x01
        /*0010*/ 	.byte	0x02, 0x03, 0x00, 0x00, 0x02, 0x06, 0x01, 0x00, 0x04, 0x0b, 0x08, 0x00, 0x09, 0x00, 0x00, 0x00
        /*0020*/ 	.byte	0x00, 0x00, 0x00, 0x00


//--------------------- .nv.info._Z6GScalePfS_iii --------------------------
	.section	.nv.info._Z6GScalePfS_iii,"",@"SHT_CUDA_INFO"
	.sectionflags	@""
	.align	4


	//----- nvinfo : EIATTR_CUDA_API_VERSION
	.align		4
        /*0000*/ 	.byte	0x04, 0x37
        /*0002*/ 	.short	(.L_7 - .L_6)
.L_6:
        /*0004*/ 	.word	0x00000082


	//----- nvinfo : EIATTR_KPARAM_INFO
	.align		4
.L_7:
        /*0008*/ 	.byte	0x04, 0x17
        /*000a*/ 	.short	(.L_9 - .L_8)
.L_8:
        /*000c*/ 	.word	0x00000000
        /*0010*/ 	.short	0x0004
        /*0012*/ 	.short	0x0018
        /*0014*/ 	.byte	0x00, 0xf0, 0x11, 0x00


	//----- nvinfo : EIATTR_KPARAM_INFO
	.align		4
.L_9:
        /*0018*/ 	.byte	0x04, 0x17
        /*001a*/ 	.short	(.L_11 - .L_10)
.L_10:
        /*001c*/ 	.word	0x00000000
        /*0020*/ 	.short	0x0003
        /*0022*/ 	.short	0x0014
        /*0024*/ 	.byte	0x00, 0xf0, 0x11, 0x00


	//----- nvinfo : EIATTR_KPARAM_INFO
	.align		4
.L_11:
        /*0028*/ 	.byte	0x04, 0x17
        /*002a*/ 	.short	(.L_13 - .L_12)
.L_12:
        /*002c*/ 	.word	0x00000000
        /*0030*/ 	.short	0x0002
        /*0032*/ 	.short	0x0010
        /*0034*/ 	.byte	0x00, 0xf0, 0x11, 0x00


	//----- nvinfo : EIATTR_KPARAM_INFO
	.align		4
.L_13:
        /*0038*/ 	.byte	0x04, 0x17
        /*003a*/ 	.short	(.L_15 - .L_14)
.L_14:
        /*003c*/ 	.word	0x00000000
        /*0040*/ 	.short	0x0001
        /*0042*/ 	.short	0x0008
        /*0044*/ 	.byte	0x00, 0xf5, 0x21, 0x00


	//----- nvinfo : EIATTR_KPARAM_INFO
	.align		4
.L_15:
        /*0048*/ 	.byte	0x04, 0x17
        /*004a*/ 	.short	(.L_17 - .L_16)
.L_16:
        /*004c*/ 	.word	0x00000000
        /*0050*/ 	.short	0x0000
        /*0052*/ 	.short	0x0000
        /*0054*/ 	.byte	0x00, 0xf5, 0x21, 0x00


	//----- nvinfo : EIATTR_SPARSE_MMA_MASK
	.align		4
.L_17:
        /*0058*/ 	.byte	0x03, 0x50
        /*005a*/ 	.short	0x0000


	//----- nvinfo : EIATTR_MAXREG_COUNT
	.align		4
        /*005c*/ 	.byte	0x03, 0x1b
        /*005e*/ 	.short	0x00ff


	//----- nvinfo : EIATTR_MERCURY_ISA_VERSION
	.align		4
        /*0060*/ 	.byte	0x03, 0x5f
        /*0062*/ 	.short	0x0101


	//----- nvinfo : EIATTR_VRC_CTA_INIT_COUNT
	.align		4
        /*0064*/ 	.byte	0x02, 0x4a
	.zero		1
	.zero		1


	//----- nvinfo : EIATTR_EXIT_INSTR_OFFSETS
	.align		4
        /*0068*/ 	.byte	0x04, 0x1c
        /*006a*/ 	.short	(.L_19 - .L_18)


	//   ....[0]....
.L_18:
        /*006c*/ 	.word	0x00000120


	//   ....[1]....
        /*0070*/ 	.word	0x000001d0


	//----- nvinfo : EIATTR_CBANK_PARAM_SIZE
	.align		4
.L_19:
        /*0074*/ 	.byte	0x03, 0x19
        /*0076*/ 	.short	0x001c


	//----- nvinfo : EIATTR_PARAM_CBANK
	.align		4
        /*0078*/ 	.byte	0x04, 0x0a
        /*007a*/ 	.short	(.L_21 - .L_20)
	.align		4
.L_20:
        /*007c*/ 	.word	index@(.nv.constant0._Z6GScalePfS_iii)
        /*0080*/ 	.short	0x0380
        /*0082*/ 	.short	0x001c


	//----- nvinfo : EIATTR_SW_WAR
	.align		4
.L_21:
        /*0084*/ 	.byte	0x04, 0x36
        /*0086*/ 	.short	(.L_23 - .L_22)
.L_22:
        /*0088*/ 	.word	0x00000008
.L_23:


//--------------------- .nv.callgraph             --------------------------
	.section	.nv.callgraph,"",@"SHT_CUDA_CALLGRAPH"
	.align	4
	.sectionentsize	8
	.align		4
        /*0000*/ 	.word	0x00000000
	.align		4
        /*0004*/ 	.word	0xffffffff
	.align		4
        /*0008*/ 	.word	0x00000000
	.align		4
        /*000c*/ 	.word	0xfffffffe
	.align		4
        /*0010*/ 	.word	0x00000000
	.align		4
        /*0014*/ 	.word	0xfffffffd
	.align		4
        /*0018*/ 	.word	0x00000000
	.align		4
        /*001c*/ 	.word	0xfffffffc


//--------------------- .text._Z6GScalePfS_iii    --------------------------
	.section	.text._Z6GScalePfS_iii,"ax",@progbits
	.align	128
        .global         _Z6GScalePfS_iii
        .type           _Z6GScalePfS_iii,@function
        .size           _Z6GScalePfS_iii,(.L_x_1 - _Z6GScalePfS_iii)
        .other          _Z6GScalePfS_iii,@"STO_CUDA_ENTRY STV_DEFAULT"
_Z6GScalePfS_iii:
.text._Z6GScalePfS_iii:
[----:B------:R-:W-:Y:S01]  /*0000*/  LDC R1, c[0x0][0x37c] ;  /* 0x0000df00ff017b82 */ /* 0x000fe20000000800 */
[----:B------:R-:W0:Y:S07]  /*0010*/  S2R R5, SR_TID.Y ;  /* 0x0000000000057919 */ /* 0x000e2e0000002200 */
[----:B------:R-:W1:Y:S01]  /*0020*/  LDC R0, c[0x0][0x360] ;  /* 0x0000d800ff007b82 */ /* 0x000e620000000800 */
[----:B------:R-:W2:Y:S01]  /*0030*/  LDCU.64 UR8, c[0x0][0x390] ;  /* 0x00007200ff0877ac */ /* 0x000ea20008000a00 */
[----:B------:R-:W1:Y:S01]  /*0040*/  S2R R3, SR_TID.X ;  /* 0x0000000000037919 */ /* 0x000e620000002100 */
[----:B------:R-:W3:Y:S01]  /*0050*/  LDCU UR7, c[0x0][0x398] ;  /* 0x00007300ff0777ac */ /* 0x000ee20008000800 */
[----:B------:R-:W4:Y:S04]  /*0060*/  S2R R7, SR_TID.Z ;  /* 0x0000000000077919 */ /* 0x000f280000002300 */
[----:B------:R-:W0:Y:S08]  /*0070*/  S2UR UR5, SR_CTAID.Y ;  /* 0x00000000000579c3 */ /* 0x000e300000002600 */
[----:B------:R-:W0:Y:S08]  /*0080*/  LDC R4, c[0x0][0x364] ;  /* 0x0000d900ff047b82 */ /* 0x000e300000000800 */
[----:B------:R-:W1:Y:S08]  /*0090*/  S2UR UR4, SR_CTAID.X ;  /* 0x00000000000479c3 */ /* 0x000e700000002500 */
[----:B------:R-:W4:Y:S08]  /*00a0*/  S2UR UR6, SR_CTAID.Z ;  /* 0x00000000000679c3 */ /* 0x000f300000002700 */
[----:B------:R-:W4:Y:S01]  /*00b0*/  LDC R2, c[0x0][0x368] ;  /* 0x0000da00ff027b82 */ /* 0x000f220000000800 */
[----:B0-----:R-:W-:-:S05]  /*00c0*/  IMAD R4, R4, UR5, R5 ;  /* 0x0000000504047c24 */ /* 0x001fca000f8e0205 */
[----:B--2---:R-:W-:Y:S01]  /*00d0*/  ISETP.GE.AND P0, PT, R4, UR8, PT ;  /* 0x0000000804007c0c */ /* 0x004fe2000bf06270 */
[----:B-1----:R-:W-:-:S05]  /*00e0*/  IMAD R0, R0, UR4, R3 ;  /* 0x0000000400007c24 */ /* 0x002fca000f8e0203 */
[----:B------:R-:W-:Y:S01]  /*00f0*/  ISETP.GE.OR P0, PT, R0, UR9, P0 ;  /* 0x0000000900007c0c */ /* 0x000fe20008706670 */
[----:B----4-:R-:W-:-:S05]  /*0100*/  IMAD R5, R2, UR6, R7 ;  /* 0x0000000602057c24 */ /* 0x010fca000f8e0207 */
[----:B---3--:R-:W-:-:S13]  /*0110*/  ISETP.GE.OR P0, PT, R5, UR7, P0 ;  /* 0x0000000705007c0c */ /* 0x008fda0008706670 */
[----:B------:R-:W-:Y:S05]  /*0120*/  @P0 EXIT ;  /* 0x000000000000094d */ /* 0x000fea0003800000 */
[----:B------:R-:W0:Y:S01]  /*0130*/  LDC.64 R2, c[0x0][0x380] ;  /* 0x0000e000ff027b82 */ /* 0x000e220000000a00 */
[----:B------:R-:W1:Y:S01]  /*0140*/  LDCU.64 UR4, c[0x0][0x358] ;  /* 0x00006b00ff0477ac */ /* 0x000e620008000a00 */
[----:B------:R-:W-:-:S04]  /*0150*/  IMAD R5, R5, UR8, R4 ;  /* 0x0000000805057c24 */ /* 0x000fc8000f8e0204 */
[----:B------:R-:W-:Y:S02]  /*0160*/  IMAD R7, R5, UR9, R0 ;  /* 0x0000000905077c24 */ /* 0x000fe4000f8e0200 */
[----:B------:R-:W2:Y:S02]  /*0170*/  LDC.64 R4, c[0x0][0x388] ;  /* 0x0000e200ff047b82 */ /* 0x000ea40000000a00 */
[----:B0-----:R-:W-:-:S06]  /*0180*/  IMAD.WIDE R2, R7, 0x4, R2 ;  /* 0x0000000407027825 */ /* 0x001fcc00078e0202 */
[----:B-1----:R-:W3:Y:S01]  /*0190*/  LDG.E R2, desc[UR4][R2.64] ;  /* 0x0000000402027981 */ /* 0x002ee2000c1e1900 */
[----:B--2---:R-:W-:-:S04]  /*01a0*/  IMAD.WIDE R4, R7, 0x4, R4 ;  /* 0x0000000407047825 */ /* 0x004fc800078e0204 */
[----:B---3--:R-:W-:-:S05]  /*01b0*/  FADD R7, R2, R2 ;  /* 0x0000000202077221 */ /* 0x008fca0000000000 */
[----:B------:R-:W-:Y:S01]  /*01c0*/  STG.E desc[UR4][R4.64], R7 ;  /* 0x0000000704007986 */ /* 0x000fe2000c101904 */
[----:B------:R-:W-:Y:S05]  /*01d0*/  EXIT ;  /* 0x000000000000794d */ /* 0x000fea0003800000 */
.L_x_0:
[----:B------:R-:W-:-:S00]  /*01e0*/  BRA `(.L_x_0) ;  /* 0xfffffffc00fc7947 */ /* 0x000fc0000383ffff */
[----:B------:R-:W-:-:S00]  /*01f0*/  NOP ;  /* 0x0000000000007918 */ /* 0x000fc00000000000 */
        /* <DEDUP_REMOVED lines=8> */
.L_x_1:


//--------------------- .nv.shared.reserved.0     --------------------------
	.section	.nv.shared.reserved.0,"aw",@nobits
	.weak		__nv_reservedSMEM_offset_0_alias
	.size		__nv_reservedSMEM_offset_0_alias, 0, 64
	.other		__nv_reservedSMEM_offset_0_alias,@"STO_CUDA_RESERVED_SHARED STV_DEFAULT"
__nv_reservedSMEM_offset_0_alias:
	.zero		0
	.zero		64


//--------------------- .nv.constant0._Z6GScalePfS_iii --------------------------
	.section	.nv.constant0._Z6GScalePfS_iii,"a",@progbits
	.sectionflags	@""
	.align	4
.nv.constant0._Z6GScalePfS_iii:
	.zero		924


//--------------------- SYMBOLS --------------------------

	.type		.nv.reservedSmem.offset0,@object
	.size		.nv.reservedSmem.offset0,0x4
